//
// Generated by NVIDIA NVVM Compiler
//
// Compiler Build ID: CL-36424714
// Cuda compilation tools, release 13.0, V13.0.88
// Based on NVVM 20.0.0
//

.version 9.0
.target sm_100
.address_size 64

	// .globl	_Z9in_perm_kPvPmS_S_mmm

.visible .entry _Z9in_perm_kPvPmS_S_mmm(
	.param .u64 .ptr .align 1 _Z9in_perm_kPvPmS_S_mmm_param_0,
	.param .u64 .ptr .align 1 _Z9in_perm_kPvPmS_S_mmm_param_1,
	.param .u64 .ptr .align 1 _Z9in_perm_kPvPmS_S_mmm_param_2,
	.param .u64 .ptr .align 1 _Z9in_perm_kPvPmS_S_mmm_param_3,
	.param .u64 _Z9in_perm_kPvPmS_S_mmm_param_4,
	.param .u64 _Z9in_perm_kPvPmS_S_mmm_param_5,
	.param .u64 _Z9in_perm_kPvPmS_S_mmm_param_6
)
{


	ret;

}
	// .globl	_Z10out_perm_kPdPvPmS0_S0_mmm
.visible .entry _Z10out_perm_kPdPvPmS0_S0_mmm(
	.param .u64 .ptr .align 1 _Z10out_perm_kPdPvPmS0_S0_mmm_param_0,
	.param .u64 .ptr .align 1 _Z10out_perm_kPdPvPmS0_S0_mmm_param_1,
	.param .u64 .ptr .align 1 _Z10out_perm_kPdPvPmS0_S0_mmm_param_2,
	.param .u64 .ptr .align 1 _Z10out_perm_kPdPvPmS0_S0_mmm_param_3,
	.param .u64 .ptr .align 1 _Z10out_perm_kPdPvPmS0_S0_mmm_param_4,
	.param .u64 _Z10out_perm_kPdPvPmS0_S0_mmm_param_5,
	.param .u64 _Z10out_perm_kPdPvPmS0_S0_mmm_param_6,
	.param .u64 _Z10out_perm_kPdPvPmS0_S0_mmm_param_7
)
{


	ret;

}


// ===== COMPILED SASS (sm_100) =====

	.target	sm_100

	.elftype	@"ET_EXEC"


//--------------------- .note.nv.tkinfo           --------------------------
	.section	.note.nv.tkinfo,"",@"SHT_NOTE"
	.sectionflags	@"SHF_NOTE_NV_TKINFO"
	.tkinfo
        /*0018*/ 	.word	0x00000002
        /*0030*/ 	.string	""
        /*0030*/ 	.string	"ptxas"
        /*0030*/ 	.string	"Cuda compilation tools, release 13.0, V13.0.88"
        /*0030*/ 	.string	"Build cuda_13.0.r13.0/compiler.36424714_0"
        /*0030*/ 	.string	"-arch sm_100 -m 64 "



//--------------------- .note.nv.cuinfo           --------------------------
	.section	.note.nv.cuinfo,"",@"SHT_NOTE"
	.sectionflags	@"SHF_NOTE_NV_CUINFO"
        /*0018*/ 	.short	0x0002
        /*001a*/ 	.short	0x0064
        /*001c*/ 	.short	0x0082
	.zero		2


//--------------------- .nv.info                  --------------------------
	.section	.nv.info,"",@"SHT_CUDA_INFO"
	.align	4


	//----- nvinfo : EIATTR_REGCOUNT
	.align		4
        /*0000*/ 	.byte	0x04, 0x2f
        /*0002*/ 	.short	(.L_1 - .L_0)
	.align		4
.L_0:
        /*0004*/ 	.word	index@(_Z9in_perm_kPvPmS_S_mmm)
        /*0008*/ 	.word	0x00000004


	//----- nvinfo : EIATTR_FRAME_SIZE
	.align		4
.L_1:
        /*000c*/ 	.byte	0x04, 0x11
        /*000e*/ 	.short	(.L_3 - .L_2)
	.align		4
.L_2:
        /*0010*/ 	.word	index@(_Z9in_perm_kPvPmS_S_mmm)
        /*0014*/ 	.word	0x00000000


	//----- nvinfo : EIATTR_REGCOUNT
	.align		4
.L_3:
        /*0018*/ 	.byte	0x04, 0x2f
        /*001a*/ 	.short	(.L_5 - .L_4)
	.align		4
.L_4:
        /*001c*/ 	.word	index@(_Z10out_perm_kPdPvPmS0_S0_mmm)
        /*0020*/ 	.word	0x00000004


	//----- nvinfo : EIATTR_FRAME_SIZE
	.align		4
.L_5:
        /*0024*/ 	.byte	0x04, 0x11
        /*0026*/ 	.short	(.L_7 - .L_6)
	.align		4
.L_6:
        /*0028*/ 	.word	index@(_Z10out_perm_kPdPvPmS0_S0_mmm)
        /*002c*/ 	.word	0x00000000


	//----- nvinfo : EIATTR_MIN_STACK_SIZE
	.align		4
.L_7:
        /*0030*/ 	.byte	0x04, 0x12
        /*0032*/ 	.short	(.L_9 - .L_8)
	.align		4
.L_8:
        /*0034*/ 	.word	index@(_Z10out_perm_kPdPvPmS0_S0_mmm)
        /*0038*/ 	.word	0x00000000


	//----- nvinfo : EIATTR_MIN_STACK_SIZE
	.align		4
.L_9:
        /*003c*/ 	.byte	0x04, 0x12
        /*003e*/ 	.short	(.L_11 - .L_10)
	.align		4
.L_10:
        /*0040*/ 	.word	index@(_Z9in_perm_kPvPmS_S_mmm)
        /*0044*/ 	.word	0x00000000
.L_11:


//--------------------- .nv.compat                --------------------------
	.section	.nv.compat,"",@"SHT_CUDA_COMPAT_INFO"
	.align	4
        /*0000*/ 	.byte	0x02, 0x09, 0x00, 0x00, 0x02, 0x02, 0x01, 0x00, 0x02, 0x05, 0x05, 0x00, 0x03, 0x07, 0x01, 0x01
        /*0010*/ 	.byte	0x02, 0x03, 0x00, 0x00, 0x02, 0x06, 0x01, 0x00, 0x04, 0x0b, 0x08, 0x00, 0x09, 0x00, 0x00, 0x00
        /*0020*/ 	.byte	0x00, 0x00, 0x00, 0x00


//--------------------- .nv.info._Z10out_perm_kPdPvPmS0_S0_mmm --------------------------
	.section	.nv.info._Z10out_perm_kPdPvPmS0_S0_mmm,"",@"SHT_CUDA_INFO"
	.sectionflags	@""
	.align	4


	//----- nvinfo : EIATTR_CUDA_API_VERSION
	.align		4
        /*0000*/ 	.byte	0x04, 0x37
        /*0002*/ 	.short	(.L_13 - .L_12)
.L_12:
        /*0004*/ 	.word	0x00000082


	//----- nvinfo : EIATTR_KPARAM_INFO
	.align		4
.L_13:
        /*0008*/ 	.byte	0x04, 0x17
        /*000a*/ 	.short	(.L_15 - .L_14)
.L_14:
        /*000c*/ 	.word	0x00000000
        /*0010*/ 	.short	0x0007
        /*0012*/ 	.short	0x0038
        /*0014*/ 	.byte	0x00, 0xf0, 0x21, 0x00


	//----- nvinfo : EIATTR_KPARAM_INFO
	.align		4
.L_15:
        /*0018*/ 	.byte	0x04, 0x17
        /*001a*/ 	.short	(.L_17 - .L_16)
.L_16:
        /*001c*/ 	.word	0x00000000
        /*0020*/ 	.short	0x0006
        /*0022*/ 	.short	0x0030
        /*0024*/ 	.byte	0x00, 0xf0, 0x21, 0x00


	//----- nvinfo : EIATTR_KPARAM_INFO
	.align		4
.L_17:
        /*0028*/ 	.byte	0x04, 0x17
        /*002a*/ 	.short	(.L_19 - .L_18)
.L_18:
        /*002c*/ 	.word	0x00000000
        /*0030*/ 	.short	0x0005
        /*0032*/ 	.short	0x0028
        /*0034*/ 	.byte	0x00, 0xf0, 0x21, 0x00


	//----- nvinfo : EIATTR_KPARAM_INFO
	.align		4
.L_19:
        /*0038*/ 	.byte	0x04, 0x17
        /*003a*/ 	.short	(.L_21 - .L_20)
.L_20:
        /*003c*/ 	.word	0x00000000
        /*0040*/ 	.short	0x0004
        /*0042*/ 	.short	0x0020
        /*0044*/ 	.byte	0x00, 0xf5, 0x21, 0x00


	//----- nvinfo : EIATTR_KPARAM_INFO
	.align		4
.L_21:
        /*0048*/ 	.byte	0x04, 0x17
        /*004a*/ 	.short	(.L_23 - .L_22)
.L_22:
        /*004c*/ 	.word	0x00000000
        /*0050*/ 	.short	0x0003
        /*0052*/ 	.short	0x0018
        /*0054*/ 	.byte	0x00, 0xf5, 0x21, 0x00


	//----- nvinfo : EIATTR_KPARAM_INFO
	.align		4
.L_23:
        /*0058*/ 	.byte	0x04, 0x17
        /*005a*/ 	.short	(.L_25 - .L_24)
.L_24:
        /*005c*/ 	.word	0x00000000
        /*0060*/ 	.short	0x0002
        /*0062*/ 	.short	0x0010
        /*0064*/ 	.byte	0x00, 0xf5, 0x21, 0x00


	//----- nvinfo : EIATTR_KPARAM_INFO
	.align		4
.L_25:
        /*0068*/ 	.byte	0x04, 0x17
        /*006a*/ 	.short	(.L_27 - .L_26)
.L_26:
        /*006c*/ 	.word	0x00000000
        /*0070*/ 	.short	0x0001
        /*0072*/ 	.short	0x0008
        /*0074*/ 	.byte	0x00, 0xf5, 0x21, 0x00


	//----- nvinfo : EIATTR_KPARAM_INFO
	.align		4
.L_27:
        /*0078*/ 	.byte	0x04, 0x17
        /*007a*/ 	.short	(.L_29 - .L_28)
.L_28:
        /*007c*/ 	.word	0x00000000
        /*0080*/ 	.short	0x0000
        /*0082*/ 	.short	0x0000
        /*0084*/ 	.byte	0x00, 0xf5, 0x21, 0x00


	//----- nvinfo : EIATTR_SPARSE_MMA_MASK
	.align		4
.L_29:
        /*0088*/ 	.byte	0x03, 0x50
        /*008a*/ 	.short	0x0000


	//----- nvinfo : EIATTR_MAXREG_COUNT
	.align		4
        /*008c*/ 	.byte	0x03, 0x1b
        /*008e*/ 	.short	0x00ff


	//----- nvinfo : EIATTR_MERCURY_ISA_VERSION
	.align		4
        /*0090*/ 	.byte	0x03, 0x5f
        /*0092*/ 	.short	0x0101


	//----- nvinfo : EIATTR_VRC_CTA_INIT_COUNT
	.align		4
        /*0094*/ 	.byte	0x02, 0x4a
	.zero		1
	.zero		1


	//----- nvinfo : EIATTR_EXIT_INSTR_OFFSETS
	.align		4
        /*0098*/ 	.byte	0x04, 0x1c
        /*009a*/ 	.short	(.L_31 - .L_30)


	//   ....[0]....
.L_30:
        /*009c*/ 	.word	0x00000010


	//----- nvinfo : EIATTR_CBANK_PARAM_SIZE
	.align		4
.L_31:
        /*00a0*/ 	.byte	0x03, 0x19
        /*00a2*/ 	.short	0x0040


	//----- nvinfo : EIATTR_PARAM_CBANK
	.align		4
        /*00a4*/ 	.byte	0x04, 0x0a
        /*00a6*/ 	.short	(.L_33 - .L_32)
	.align		4
.L_32:
        /*00a8*/ 	.word	index@(.nv.constant0._Z10out_perm_kPdPvPmS0_S0_mmm)
        /*00ac*/ 	.short	0x0380
        /*00ae*/ 	.short	0x0040


	//----- nvinfo : EIATTR_SW_WAR
	.align		4
.L_33:
        /*00b0*/ 	.byte	0x04, 0x36
        /*00b2*/ 	.short	(.L_35 - .L_34)
.L_34:
        /*00b4*/ 	.word	0x00000008
.L_35:


//--------------------- .nv.info._Z9in_perm_kPvPmS_S_mmm --------------------------
	.section	.nv.info._Z9in_perm_kPvPmS_S_mmm,"",@"SHT_CUDA_INFO"
	.sectionflags	@""
	.align	4


	//----- nvinfo : EIATTR_CUDA_API_VERSION
	.align		4
        /*0000*/ 	.byte	0x04, 0x37
        /*0002*/ 	.short	(.L_37 - .L_36)
.L_36:
        /*0004*/ 	.word	0x00000082


	//----- nvinfo : EIATTR_KPARAM_INFO
	.align		4
.L_37:
        /*0008*/ 	.byte	0x04, 0x17
        /*000a*/ 	.short	(.L_39 - .L_38)
.L_38:
        /*000c*/ 	.word	0x00000000
        /*0010*/ 	.short	0x0006
        /*0012*/ 	.short	0x0030
        /*0014*/ 	.byte	0x00, 0xf0, 0x21, 0x00


	//----- nvinfo : EIATTR_KPARAM_INFO
	.align		4
.L_39:
        /*0018*/ 	.byte	0x04, 0x17
        /*001a*/ 	.short	(.L_41 - .L_40)
.L_40:
        /*001c*/ 	.word	0x00000000
        /*0020*/ 	.short	0x0005
        /*0022*/ 	.short	0x0028
        /*0024*/ 	.byte	0x00, 0xf0, 0x21, 0x00


	//----- nvinfo : EIATTR_KPARAM_INFO
	.align		4
.L_41:
        /*0028*/ 	.byte	0x04, 0x17
        /*002a*/ 	.short	(.L_43 - .L_42)
.L_42:
        /*002c*/ 	.word	0x00000000
        /*0030*/ 	.short	0x0004
        /*0032*/ 	.short	0x0020
        /*0034*/ 	.byte	0x00, 0xf0, 0x21, 0x00


	//----- nvinfo : EIATTR_KPARAM_INFO
	.align		4
.L_43:
        /*0038*/ 	.byte	0x04, 0x17
        /*003a*/ 	.short	(.L_45 - .L_44)
.L_44:
        /*003c*/ 	.word	0x00000000
        /*0040*/ 	.short	0x0003
        /*0042*/ 	.short	0x0018
        /*0044*/ 	.byte	0x00, 0xf5, 0x21, 0x00


	//----- nvinfo : EIATTR_KPARAM_INFO
	.align		4
.L_45:
        /*0048*/ 	.byte	0x04, 0x17
        /*004a*/ 	.short	(.L_47 - .L_46)
.L_46:
        /*004c*/ 	.word	0x00000000
        /*0050*/ 	.short	0x0002
        /*0052*/ 	.short	0x0010
        /*0054*/ 	.byte	0x00, 0xf5, 0x21, 0x00


	//----- nvinfo : EIATTR_KPARAM_INFO
	.align		4
.L_47:
        /*0058*/ 	.byte	0x04, 0x17
        /*005a*/ 	.short	(.L_49 - .L_48)
.L_48:
        /*005c*/ 	.word	0x00000000
        /*0060*/ 	.short	0x0001
        /*0062*/ 	.short	0x0008
        /*0064*/ 	.byte	0x00, 0xf5, 0x21, 0x00


	//----- nvinfo : EIATTR_KPARAM_INFO
	.align		4
.L_49:
        /*0068*/ 	.byte	0x04, 0x17
        /*006a*/ 	.short	(.L_51 - .L_50)
.L_50:
        /*006c*/ 	.word	0x00000000
        /*0070*/ 	.short	0x0000
        /*0072*/ 	.short	0x0000
        /*0074*/ 	.byte	0x00, 0xf5, 0x21, 0x00


	//----- nvinfo : EIATTR_SPARSE_MMA_MASK
	.align		4
.L_51:
        /*0078*/ 	.byte	0x03, 0x50
        /*007a*/ 	.short	0x0000


	//----- nvinfo : EIATTR_MAXREG_COUNT
	.align		4
        /*007c*/ 	.byte	0x03, 0x1b
        /*007e*/ 	.short	0x00ff


	//----- nvinfo : EIATTR_MERCURY_ISA_VERSION
	.align		4
        /*0080*/ 	.byte	0x03, 0x5f
        /*0082*/ 	.short	0x0101


	//----- nvinfo : EIATTR_VRC_CTA_INIT_COUNT
	.align		4
        /*0084*/ 	.byte	0x02, 0x4a
	.zero		1
	.zero		1


	//----- nvinfo : EIATTR_EXIT_INSTR_OFFSETS
	.align		4
        /*0088*/ 	.byte	0x04, 0x1c
        /*008a*/ 	.short	(.L_53 - .L_52)


	//   ....[0]....
.L_52:
        /*008c*/ 	.word	0x00000010


	//----- nvinfo : EIATTR_CBANK_PARAM_SIZE
	.align		4
.L_53:
        /*0090*/ 	.byte	0x03, 0x19
        /*0092*/ 	.short	0x0038


	//----- nvinfo : EIATTR_PARAM_CBANK
	.align		4
        /*0094*/ 	.byte	0x04, 0x0a
        /*0096*/ 	.short	(.L_55 - .L_54)
	.align		4
.L_54:
        /*0098*/ 	.word	index@(.nv.constant0._Z9in_perm_kPvPmS_S_mmm)
        /*009c*/ 	.short	0x0380
        /*009e*/ 	.short	0x0038


	//----- nvinfo : EIATTR_SW_WAR
	.align		4
.L_55:
        /*00a0*/ 	.byte	0x04, 0x36
        /*00a2*/ 	.short	(.L_57 - .L_56)
.L_56:
        /*00a4*/ 	.word	0x00000008
.L_57:


//--------------------- .nv.callgraph             --------------------------
	.section	.nv.callgraph,"",@"SHT_CUDA_CALLGRAPH"
	.align	4
	.sectionentsize	8
	.align		4
        /*0000*/ 	.word	0x00000000
	.align		4
        /*0004*/ 	.word	0xffffffff
	.align		4
        /*0008*/ 	.word	0x00000000
	.align		4
        /*000c*/ 	.word	0xfffffffe
	.align		4
        /*0010*/ 	.word	0x00000000
	.align		4
        /*0014*/ 	.word	0xfffffffd
	.align		4
        /*0018*/ 	.word	0x00000000
	.align		4
        /*001c*/ 	.word	0xfffffffc


//--------------------- .text._Z10out_perm_kPdPvPmS0_S0_mmm --------------------------
	.section	.text._Z10out_perm_kPdPvPmS0_S0_mmm,"ax",@progbits
	.align	128
        .global         _Z10out_perm_kPdPvPmS0_S0_mmm
        .type           _Z10out_perm_kPdPvPmS0_S0_mmm,@function
        .size           _Z10out_perm_kPdPvPmS0_S0_mmm,(.L_x_2 - _Z10out_perm_kPdPvPmS0_S0_mmm)
        .other          _Z10out_perm_kPdPvPmS0_S0_mmm,@"STO_CUDA_ENTRY STV_DEFAULT"
_Z10out_perm_kPdPvPmS0_S0_mmm:
.text._Z10out_perm_kPdPvPmS0_S0_mmm:
[----:B------:R-:W-:Y:S01]  /*0000*/  LDC R1, c[0x0][0x37c] ;  /* 0x0000df00ff017b82 */ /* 0x000fe20000000800 */
[----:B------:R-:W-:Y:S05]  /*0010*/  EXIT ;  /* 0x000000000000794d */ /* 0x000fea0003800000 */
.L_x_0:
[----:B------:R-:W-:-:S00]  /*0020*/  BRA `(.L_x_0) ;  /* 0xfffffffc00fc7947 */ /* 0x000fc0000383ffff */
[----:B------:R-:W-:-:S00]  /*0030*/  NOP ;  /* 0x0000000000007918 */ /* 0x000fc00000000000 */
        /* <DEDUP_REMOVED lines=12> */
.L_x_2:


//--------------------- .text._Z9in_perm_kPvPmS_S_mmm --------------------------
	.section	.text._Z9in_perm_kPvPmS_S_mmm,"ax",@progbits
	.align	128
        .global         _Z9in_perm_kPvPmS_S_mmm
        .type           _Z9in_perm_kPvPmS_S_mmm,@function
        .size           _Z9in_perm_kPvPmS_S_mmm,(.L_x_3 - _Z9in_perm_kPvPmS_S_mmm)
        .other          _Z9in_perm_kPvPmS_S_mmm,@"STO_CUDA_ENTRY STV_DEFAULT"
_Z9in_perm_kPvPmS_S_mmm:
.text._Z9in_perm_kPvPmS_S_mmm:
[----:B------:R-:W-:Y:S01]  /*0000*/  LDC R1, c[0x0][0x37c] ;  /* 0x0000df00ff017b82 */ /* 0x000fe20000000800 */
[----:B------:R-:W-:Y:S05]  /*0010*/  EXIT ;  /* 0x000000000000794d */ /* 0x000fea0003800000 */
.L_x_1:
        /* <DEDUP_REMOVED lines=14> */
.L_x_3:


//--------------------- .nv.shared.reserved.0     --------------------------
	.section	.nv.shared.reserved.0,"aw",@nobits
	.weak		__nv_reservedSMEM_offset_0_alias
	.size		__nv_reservedSMEM_offset_0_alias, 0, 64
	.other		__nv_reservedSMEM_offset_0_alias,@"STO_CUDA_RESERVED_SHARED STV_DEFAULT"
__nv_reservedSMEM_offset_0_alias:
	.zero		0
	.zero		64


//--------------------- .nv.constant0._Z10out_perm_kPdPvPmS0_S0_mmm --------------------------
	.section	.nv.constant0._Z10out_perm_kPdPvPmS0_S0_mmm,"a",@progbits
	.sectionflags	@""
	.align	4
.nv.constant0._Z10out_perm_kPdPvPmS0_S0_mmm:
	.zero		960


//--------------------- .nv.constant0._Z9in_perm_kPvPmS_S_mmm --------------------------
	.section	.nv.constant0._Z9in_perm_kPvPmS_S_mmm,"a",@progbits
	.sectionflags	@""
	.align	4
.nv.constant0._Z9in_perm_kPvPmS_S_mmm:
	.zero		952


//--------------------- SYMBOLS --------------------------

	.type		.nv.reservedSmem.offset0,@object
	.size		.nv.reservedSmem.offset0,0x4
